	.headerflags	@"EF_CUDA_TEXMODE_UNIFIED EF_CUDA_64BIT_ADDRESS EF_CUDA_ACCELERATORS EF_CUDA_SM90 EF_CUDA_VIRTUAL_SM(EF_CUDA_SM90)"
	.elftype	@"ET_EXEC"


//--------------------- .nv.info                  --------------------------
	.section	.nv.info,"",@"SHT_CUDA_INFO"
	.align	4


	//----- nvinfo : EIATTR_REGCOUNT
	.align		4
        /*0000*/ 	.byte	0x04, 0x2f
        /*0002*/ 	.short	(.L_1 - .L_0)
	.align		4
.L_0:
        /*0004*/ 	.word	index@(triton_poi_fused_leaky_relu_0)
        /*0008*/ 	.word	0x0000000e


	//----- nvinfo : EIATTR_MIN_STACK_SIZE
	.align		4
.L_1:
        /*000c*/ 	.byte	0x04, 0x12
        /*000e*/ 	.short	(.L_3 - .L_2)
	.align		4
.L_2:
        /*0010*/ 	.word	index@(triton_poi_fused_leaky_relu_0)
        /*0014*/ 	.word	0x00000000


	//----- nvinfo : EIATTR_FRAME_SIZE
	.align		4
.L_3:
        /*0018*/ 	.byte	0x04, 0x11
        /*001a*/ 	.short	(.L_5 - .L_4)
	.align		4
.L_4:
        /*001c*/ 	.word	index@(triton_poi_fused_leaky_relu_0)
        /*0020*/ 	.word	0x00000000


	//----- nvinfo : EIATTR_MIN_STACK_SIZE
	.align		4
.L_5:
        /*0024*/ 	.byte	0x04, 0x12
        /*0026*/ 	.short	(.L_7 - .L_6)
	.align		4
.L_6:
        /*0028*/ 	.word	index@(triton_poi_fused_leaky_relu_0)
        /*002c*/ 	.word	0x00000000
.L_7:


//--------------------- .nv.info.triton_poi_fused_leaky_relu_0 --------------------------
	.section	.nv.info.triton_poi_fused_leaky_relu_0,"",@"SHT_CUDA_INFO"
	.sectionflags	@""
	.align	4


	//----- nvinfo : EIATTR_CUDA_API_VERSION
	.align		4
        /*0000*/ 	.byte	0x04, 0x37
        /*0002*/ 	.short	(.L_9 - .L_8)
.L_8:
        /*0004*/ 	.word	0x0000007c


	//----- nvinfo : EIATTR_KPARAM_INFO
	.align		4
.L_9:
        /*0008*/ 	.byte	0x04, 0x17
        /*000a*/ 	.short	(.L_11 - .L_10)
.L_10:
        /*000c*/ 	.word	0x00000000
        /*0010*/ 	.short	0x0001
        /*0012*/ 	.short	0x0008
        /*0014*/ 	.byte	0x00, 0xf0, 0x11, 0x00


	//----- nvinfo : EIATTR_KPARAM_INFO
	.align		4
.L_11:
        /*0018*/ 	.byte	0x04, 0x17
        /*001a*/ 	.short	(.L_13 - .L_12)
.L_12:
        /*001c*/ 	.word	0x00000000
        /*0020*/ 	.short	0x0000
        /*0022*/ 	.short	0x0000
        /*0024*/ 	.byte	0x00, 0xf4, 0x21, 0x00


	//----- nvinfo : EIATTR_SPARSE_MMA_MASK
	.align		4
.L_13:
        /*0028*/ 	.byte	0x03, 0x50
        /*002a*/ 	.short	0x0000


	//----- nvinfo : EIATTR_MAXREG_COUNT
	.align		4
        /*002c*/ 	.byte	0x03, 0x1b
        /*002e*/ 	.short	0x00ff


	//----- nvinfo : EIATTR_EXIT_INSTR_OFFSETS
	.align		4
        /*0030*/ 	.byte	0x04, 0x1c
        /*0032*/ 	.short	(.L_15 - .L_14)


	//   ....[0]....
.L_14:
        /*0034*/ 	.word	0x00000230


	//   ....[1]....
        /*0038*/ 	.word	0x00000250


	//----- nvinfo : EIATTR_REQNTID
	.align		4
.L_15:
        /*003c*/ 	.byte	0x04, 0x10
        /*003e*/ 	.short	(.L_17 - .L_16)
.L_16:
        /*0040*/ 	.word	0x00000080
        /*0044*/ 	.word	0x00000001
        /*0048*/ 	.word	0x00000001


	//----- nvinfo : EIATTR_CBANK_PARAM_SIZE
	.align		4
.L_17:
        /*004c*/ 	.byte	0x03, 0x19
        /*004e*/ 	.short	0x000c


	//----- nvinfo : EIATTR_PARAM_CBANK
	.align		4
        /*0050*/ 	.byte	0x04, 0x0a
        /*0052*/ 	.short	(.L_19 - .L_18)
	.align		4
.L_18:
        /*0054*/ 	.word	index@(.nv.constant0.triton_poi_fused_leaky_relu_0)
        /*0058*/ 	.short	0x0210
        /*005a*/ 	.short	0x000c


	//----- nvinfo : EIATTR_SW_WAR
	.align		4
.L_19:
        /*005c*/ 	.byte	0x04, 0x36
        /*005e*/ 	.short	(.L_21 - .L_20)
.L_20:
        /*0060*/ 	.word	0x00000008
.L_21:


//--------------------- .nv.callgraph             --------------------------
	.section	.nv.callgraph,"",@"SHT_CUDA_CALLGRAPH"
	.align	4
	.sectionentsize	8
	.align		4
        /*0000*/ 	.word	0x00000000
	.align		4
        /*0004*/ 	.word	0xffffffff
	.align		4
        /*0008*/ 	.word	0x00000000
	.align		4
        /*000c*/ 	.word	0xfffffffe
	.align		4
        /*0010*/ 	.word	0x00000000
	.align		4
        /*0014*/ 	.word	0xfffffffd
	.align		4
        /*0018*/ 	.word	0x00000000
	.align		4
        /*001c*/ 	.word	0xfffffffc


//--------------------- .text.triton_poi_fused_leaky_relu_0 --------------------------
	.section	.text.triton_poi_fused_leaky_relu_0,"ax",@progbits
	.align	128
        .global         triton_poi_fused_leaky_relu_0
        .type           triton_poi_fused_leaky_relu_0,@function
        .size           triton_poi_fused_leaky_relu_0,(.L_x_1 - triton_poi_fused_leaky_relu_0)
        .other          triton_poi_fused_leaky_relu_0,@"STO_CUDA_ENTRY STV_DEFAULT"
triton_poi_fused_leaky_relu_0:
.text.triton_poi_fused_leaky_relu_0:
[----:B------:R-:W0:Y:S02]  /*0000*/  LDC R1, c[0x0][0x28] ;  /* 0x00000a00ff017b82 */ /* 0x000e240000000800 */
[----:B------:R-:W1:Y:S01]  /*0010*/  S2R R0, SR_TID.X ;  /* 0x0000000000007919 */ /* 0x000e620000002100 */
[----:B------:R-:W2:Y:S01]  /*0020*/  LDC.64 R2, c[0x0][0x210] ;  /* 0x00008400ff027b82 */ /* 0x000ea20000000a00 */
[----:B------:R-:W-:Y:S02]  /*0030*/  CS2R R8, SRZ ;  /* 0x0000000000087805 */ /* 0x000fe4000001ff00 */
[----:B------:R-:W-:Y:S01]  /*0040*/  CS2R R10, SRZ ;  /* 0x00000000000a7805 */ /* 0x000fe2000001ff00 */
[----:B------:R-:W3:Y:S01]  /*0050*/  S2R R5, SR_CTAID.X ;  /* 0x0000000000057919 */ /* 0x000ee20000002500 */
[----:B------:R-:W-:Y:S01]  /*0060*/  ULDC.64 UR4, c[0x0][0x208] ;  /* 0x0000820000047ab9 */ /* 0x000fe20000000a00 */
[----:B-1----:R-:W-:-:S05]  /*0070*/  IMAD.SHL.U32 R0, R0, 0x4, RZ ;  /* 0x0000000400007824 */ /* 0x002fca00078e00ff */
[----:B------:R-:W-:-:S05]  /*0080*/  LOP3.LUT R0, R0, 0x1fc, RZ, 0xc0, !PT ;  /* 0x000001fc00007812 */ /* 0x000fca00078ec0ff */
[----:B---3--:R-:W-:-:S04]  /*0090*/  IMAD R5, R5, 0x400, R0 ;  /* 0x0000040005057824 */ /* 0x008fc800078e0200 */
[C---:B--2---:R-:W-:Y:S01]  /*00a0*/  IMAD.WIDE R2, R5.reuse, 0x4, R2 ;  /* 0x0000000405027825 */ /* 0x044fe200078e0202 */
[----:B------:R-:W-:-:S03]  /*00b0*/  ISETP.GE.AND P4, PT, R5, 0x3c100, PT ;  /* 0x0003c1000500780c */ /* 0x000fc60003f86270 */
[----:B------:R-:W-:-:S05]  /*00c0*/  VIADD R5, R5, 0x200 ;  /* 0x0000020005057836 */ /* 0x000fca0000000000 */
[----:B------:R-:W-:-:S05]  /*00d0*/  ISETP.GE.AND P0, PT, R5, 0x3c100, PT ;  /* 0x0003c1000500780c */ /* 0x000fca0003f06270 */
[----:B------:R-:W2:Y:S01]  /*00e0*/  @!P4 LDG.E.128 R8, desc[UR4][R2.64] ;  /* 0x000000040208c981 */ /* 0x000ea2000c1e1d00 */
[----:B------:R-:W-:Y:S02]  /*00f0*/  CS2R R4, SRZ ;  /* 0x0000000000047805 */ /* 0x000fe4000001ff00 */
[----:B------:R-:W-:-:S06]  /*0100*/  CS2R R6, SRZ ;  /* 0x0000000000067805 */ /* 0x000fcc000001ff00 */
[----:B------:R-:W3:Y:S01]  /*0110*/  @!P0 LDG.E.128 R4, desc[UR4][R2.64+0x800] ;  /* 0x0008000402048981 */ /* 0x000ee2000c1e1d00 */
[----:B--2---:R-:W-:Y:S02]  /*0120*/  FSETP.GT.AND P2, PT, R8, RZ, PT ;  /* 0x000000ff0800720b */ /* 0x004fe40003f44000 */
[----:B------:R-:W-:Y:S02]  /*0130*/  FSETP.GT.AND P6, PT, R9, RZ, PT ;  /* 0x000000ff0900720b */ /* 0x000fe40003fc4000 */
[----:B------:R-:W-:Y:S02]  /*0140*/  FSETP.GT.AND P5, PT, R10, RZ, PT ;  /* 0x000000ff0a00720b */ /* 0x000fe40003fa4000 */
[----:B------:R-:W-:Y:S02]  /*0150*/  FSETP.GT.AND P1, PT, R11, RZ, PT ;  /* 0x000000ff0b00720b */ /* 0x000fe40003f24000 */
[----:B---3--:R-:W-:-:S05]  /*0160*/  FSETP.GT.AND P3, PT, R4, RZ, PT ;  /* 0x000000ff0400720b */ /* 0x008fca0003f64000 */
[----:B------:R-:W-:Y:S01]  /*0170*/  @!P2 FMUL R8, R8, 0.20000000298023223877 ;  /* 0x3e4ccccd0808a820 */ /* 0x000fe20000400000 */
[----:B------:R-:W-:Y:S01]  /*0180*/  FSETP.GT.AND P2, PT, R5, RZ, PT ;  /* 0x000000ff0500720b */ /* 0x000fe20003f44000 */
[----:B------:R-:W-:Y:S01]  /*0190*/  @!P6 FMUL R9, R9, 0.20000000298023223877 ;  /* 0x3e4ccccd0909e820 */ /* 0x000fe20000400000 */
[----:B------:R-:W-:Y:S01]  /*01a0*/  FSETP.GT.AND P6, PT, R6, RZ, PT ;  /* 0x000000ff0600720b */ /* 0x000fe20003fc4000 */
[----:B------:R-:W-:Y:S01]  /*01b0*/  @!P5 FMUL R10, R10, 0.20000000298023223877 ;  /* 0x3e4ccccd0a0ad820 */ /* 0x000fe20000400000 */
[----:B------:R-:W-:Y:S01]  /*01c0*/  FSETP.GT.AND P5, PT, R7, RZ, PT ;  /* 0x000000ff0700720b */ /* 0x000fe20003fa4000 */
[----:B------:R-:W-:Y:S02]  /*01d0*/  @!P1 FMUL R11, R11, 0.20000000298023223877 ;  /* 0x3e4ccccd0b0b9820 */ /* 0x000fe40000400000 */
[----:B------:R-:W-:-:S03]  /*01e0*/  @!P3 FMUL R4, R4, 0.20000000298023223877 ;  /* 0x3e4ccccd0404b820 */ /* 0x000fc60000400000 */
[----:B------:R1:W-:Y:S03]  /*01f0*/  @!P4 STG.E.128 desc[UR4][R2.64], R8 ;  /* 0x000000080200c986 */ /* 0x0003e6000c101d04 */
[----:B------:R-:W-:Y:S02]  /*0200*/  @!P2 FMUL R5, R5, 0.20000000298023223877 ;  /* 0x3e4ccccd0505a820 */ /* 0x000fe40000400000 */
[----:B------:R-:W-:Y:S02]  /*0210*/  @!P6 FMUL R6, R6, 0.20000000298023223877 ;  /* 0x3e4ccccd0606e820 */ /* 0x000fe40000400000 */
[----:B------:R-:W-:Y:S01]  /*0220*/  @!P5 FMUL R7, R7, 0.20000000298023223877 ;  /* 0x3e4ccccd0707d820 */ /* 0x000fe20000400000 */
[----:B------:R-:W-:Y:S06]  /*0230*/  @P0 EXIT ;  /* 0x000000000000094d */ /* 0x000fec0003800000 */
[----:B------:R-:W-:Y:S01]  /*0240*/  STG.E.128 desc[UR4][R2.64+0x800], R4 ;  /* 0x0008000402007986 */ /* 0x000fe2000c101d04 */
[----:B------:R-:W-:Y:S05]  /*0250*/  EXIT ;  /* 0x000000000000794d */ /* 0x000fea0003800000 */
.L_x_0:
[----:B------:R-:W-:-:S00]  /*0260*/  BRA `(.L_x_0) ;  /* 0xfffffffc00fc7947 */ /* 0x000fc0000383ffff */
[----:B------:R-:W-:-:S00]  /*0270*/  NOP ;  /* 0x0000000000007918 */ /* 0x000fc00000000000 */
        /* <DEDUP_REMOVED lines=8> */
.L_x_1:


//--------------------- .nv.constant0.triton_poi_fused_leaky_relu_0 --------------------------
	.section	.nv.constant0.triton_poi_fused_leaky_relu_0,"a",@progbits
	.sectionflags	@""
	.align	4
.nv.constant0.triton_poi_fused_leaky_relu_0:
	.zero		540
